//
// Generated by NVIDIA NVVM Compiler
//
// Compiler Build ID: CL-36424714
// Cuda compilation tools, release 13.0, V13.0.88
// Based on NVVM 20.0.0
//

.version 9.0
.target sm_100
.address_size 64

	// .globl	_Z12cuda_forwardPfS_S_

.visible .entry _Z12cuda_forwardPfS_S_(
	.param .u64 .ptr .align 1 _Z12cuda_forwardPfS_S__param_0,
	.param .u64 .ptr .align 1 _Z12cuda_forwardPfS_S__param_1,
	.param .u64 .ptr .align 1 _Z12cuda_forwardPfS_S__param_2
)
{
	.reg .pred 	%p<3>;
	.reg .b32 	%r<23>;
	.reg .b32 	%f<52>;
	.reg .b64 	%rd<15>;

	ld.param.u64 	%rd3, [_Z12cuda_forwardPfS_S__param_0];
	ld.param.u64 	%rd4, [_Z12cuda_forwardPfS_S__param_1];
	ld.param.u64 	%rd5, [_Z12cuda_forwardPfS_S__param_2];
	mov.u32 	%r10, %ctaid.x;
	mov.u32 	%r11, %ntid.x;
	mov.u32 	%r12, %tid.x;
	mad.lo.s32 	%r1, %r10, %r11, %r12;
	setp.gt.s32 	%p1, %r1, 4999;
	@%p1 bra 	$L__BB0_4;
	mul.hi.s32 	%r14, %r1, 1717986919;
	shr.u32 	%r15, %r14, 31;
	shr.s32 	%r16, %r14, 2;
	add.s32 	%r17, %r16, %r15;
	mul.lo.s32 	%r18, %r17, 10;
	sub.s32 	%r19, %r1, %r18;
	mul.lo.s32 	%r21, %r17, 3072;
	mul.lo.s32 	%r20, %r19, 3072;
	cvta.to.global.u64 	%rd6, %rd3;
	add.s64 	%rd1, %rd6, 32;
	cvta.to.global.u64 	%rd7, %rd4;
	add.s64 	%rd2, %rd7, 32;
	mov.f32 	%f51, 0f00000000;
	mov.b32 	%r22, 0;
$L__BB0_2:
	mul.wide.s32 	%rd8, %r21, 4;
	add.s64 	%rd9, %rd1, %rd8;
	mul.wide.s32 	%rd10, %r20, 4;
	add.s64 	%rd11, %rd2, %rd10;
	ld.global.f32 	%f4, [%rd9+-32];
	ld.global.f32 	%f5, [%rd11+-32];
	fma.rn.f32 	%f6, %f4, %f5, %f51;
	ld.global.f32 	%f7, [%rd9+-28];
	ld.global.f32 	%f8, [%rd11+-28];
	fma.rn.f32 	%f9, %f7, %f8, %f6;
	ld.global.f32 	%f10, [%rd9+-24];
	ld.global.f32 	%f11, [%rd11+-24];
	fma.rn.f32 	%f12, %f10, %f11, %f9;
	ld.global.f32 	%f13, [%rd9+-20];
	ld.global.f32 	%f14, [%rd11+-20];
	fma.rn.f32 	%f15, %f13, %f14, %f12;
	ld.global.f32 	%f16, [%rd9+-16];
	ld.global.f32 	%f17, [%rd11+-16];
	fma.rn.f32 	%f18, %f16, %f17, %f15;
	ld.global.f32 	%f19, [%rd9+-12];
	ld.global.f32 	%f20, [%rd11+-12];
	fma.rn.f32 	%f21, %f19, %f20, %f18;
	ld.global.f32 	%f22, [%rd9+-8];
	ld.global.f32 	%f23, [%rd11+-8];
	fma.rn.f32 	%f24, %f22, %f23, %f21;
	ld.global.f32 	%f25, [%rd9+-4];
	ld.global.f32 	%f26, [%rd11+-4];
	fma.rn.f32 	%f27, %f25, %f26, %f24;
	ld.global.f32 	%f28, [%rd9];
	ld.global.f32 	%f29, [%rd11];
	fma.rn.f32 	%f30, %f28, %f29, %f27;
	ld.global.f32 	%f31, [%rd9+4];
	ld.global.f32 	%f32, [%rd11+4];
	fma.rn.f32 	%f33, %f31, %f32, %f30;
	ld.global.f32 	%f34, [%rd9+8];
	ld.global.f32 	%f35, [%rd11+8];
	fma.rn.f32 	%f36, %f34, %f35, %f33;
	ld.global.f32 	%f37, [%rd9+12];
	ld.global.f32 	%f38, [%rd11+12];
	fma.rn.f32 	%f39, %f37, %f38, %f36;
	ld.global.f32 	%f40, [%rd9+16];
	ld.global.f32 	%f41, [%rd11+16];
	fma.rn.f32 	%f42, %f40, %f41, %f39;
	ld.global.f32 	%f43, [%rd9+20];
	ld.global.f32 	%f44, [%rd11+20];
	fma.rn.f32 	%f45, %f43, %f44, %f42;
	ld.global.f32 	%f46, [%rd9+24];
	ld.global.f32 	%f47, [%rd11+24];
	fma.rn.f32 	%f48, %f46, %f47, %f45;
	ld.global.f32 	%f49, [%rd9+28];
	ld.global.f32 	%f50, [%rd11+28];
	fma.rn.f32 	%f51, %f49, %f50, %f48;
	add.s32 	%r22, %r22, 16;
	add.s32 	%r21, %r21, 16;
	add.s32 	%r20, %r20, 16;
	setp.ne.s32 	%p2, %r22, 3072;
	@%p2 bra 	$L__BB0_2;
	cvta.to.global.u64 	%rd12, %rd5;
	mul.wide.s32 	%rd13, %r1, 4;
	add.s64 	%rd14, %rd12, %rd13;
	st.global.f32 	[%rd14], %f51;
$L__BB0_4:
	ret;

}


// ===== COMPILED SASS (sm_100) =====

	.target	sm_100

	.elftype	@"ET_EXEC"


//--------------------- .note.nv.tkinfo           --------------------------
	.section	.note.nv.tkinfo,"",@"SHT_NOTE"
	.sectionflags	@"SHF_NOTE_NV_TKINFO"
	.tkinfo
        /*0018*/ 	.word	0x00000002
        /*0030*/ 	.string	""
        /*0030*/ 	.string	"ptxas"
        /*0030*/ 	.string	"Cuda compilation tools, release 13.0, V13.0.88"
        /*0030*/ 	.string	"Build cuda_13.0.r13.0/compiler.36424714_0"
        /*0030*/ 	.string	"-arch sm_100 -m 64 "



//--------------------- .note.nv.cuinfo           --------------------------
	.section	.note.nv.cuinfo,"",@"SHT_NOTE"
	.sectionflags	@"SHF_NOTE_NV_CUINFO"
        /*0018*/ 	.short	0x0002
        /*001a*/ 	.short	0x0064
        /*001c*/ 	.short	0x0082
	.zero		2


//--------------------- .nv.info                  --------------------------
	.section	.nv.info,"",@"SHT_CUDA_INFO"
	.align	4


	//----- nvinfo : EIATTR_REGCOUNT
	.align		4
        /*0000*/ 	.byte	0x04, 0x2f
        /*0002*/ 	.short	(.L_1 - .L_0)
	.align		4
.L_0:
        /*0004*/ 	.word	index@(_Z12cuda_forwardPfS_S_)
        /*0008*/ 	.word	0x00000020


	//----- nvinfo : EIATTR_FRAME_SIZE
	.align		4
.L_1:
        /*000c*/ 	.byte	0x04, 0x11
        /*000e*/ 	.short	(.L_3 - .L_2)
	.align		4
.L_2:
        /*0010*/ 	.word	index@(_Z12cuda_forwardPfS_S_)
        /*0014*/ 	.word	0x00000000


	//----- nvinfo : EIATTR_MIN_STACK_SIZE
	.align		4
.L_3:
        /*0018*/ 	.byte	0x04, 0x12
        /*001a*/ 	.short	(.L_5 - .L_4)
	.align		4
.L_4:
        /*001c*/ 	.word	index@(_Z12cuda_forwardPfS_S_)
        /*0020*/ 	.word	0x00000000
.L_5:


//--------------------- .nv.compat                --------------------------
	.section	.nv.compat,"",@"SHT_CUDA_COMPAT_INFO"
	.align	4
        /*0000*/ 	.byte	0x02, 0x09, 0x00, 0x00, 0x02, 0x02, 0x01, 0x00, 0x02, 0x05, 0x05, 0x00, 0x03, 0x07, 0x01, 0x01
        /*0010*/ 	.byte	0x02, 0x03, 0x00, 0x00, 0x02, 0x06, 0x01, 0x00, 0x04, 0x0b, 0x08, 0x00, 0x09, 0x00, 0x00, 0x00
        /*0020*/ 	.byte	0x00, 0x00, 0x00, 0x00


//--------------------- .nv.info._Z12cuda_forwardPfS_S_ --------------------------
	.section	.nv.info._Z12cuda_forwardPfS_S_,"",@"SHT_CUDA_INFO"
	.sectionflags	@""
	.align	4


	//----- nvinfo : EIATTR_CUDA_API_VERSION
	.align		4
        /*0000*/ 	.byte	0x04, 0x37
        /*0002*/ 	.short	(.L_7 - .L_6)
.L_6:
        /*0004*/ 	.word	0x00000082


	//----- nvinfo : EIATTR_KPARAM_INFO
	.align		4
.L_7:
        /*0008*/ 	.byte	0x04, 0x17
        /*000a*/ 	.short	(.L_9 - .L_8)
.L_8:
        /*000c*/ 	.word	0x00000000
        /*0010*/ 	.short	0x0002
        /*0012*/ 	.short	0x0010
        /*0014*/ 	.byte	0x00, 0xf5, 0x21, 0x00


	//----- nvinfo : EIATTR_KPARAM_INFO
	.align		4
.L_9:
        /*0018*/ 	.byte	0x04, 0x17
        /*001a*/ 	.short	(.L_11 - .L_10)
.L_10:
        /*001c*/ 	.word	0x00000000
        /*0020*/ 	.short	0x0001
        /*0022*/ 	.short	0x0008
        /*0024*/ 	.byte	0x00, 0xf5, 0x21, 0x00


	//----- nvinfo : EIATTR_KPARAM_INFO
	.align		4
.L_11:
        /*0028*/ 	.byte	0x04, 0x17
        /*002a*/ 	.short	(.L_13 - .L_12)
.L_12:
        /*002c*/ 	.word	0x00000000
        /*0030*/ 	.short	0x0000
        /*0032*/ 	.short	0x0000
        /*0034*/ 	.byte	0x00, 0xf5, 0x21, 0x00


	//----- nvinfo : EIATTR_SPARSE_MMA_MASK
	.align		4
.L_13:
        /*0038*/ 	.byte	0x03, 0x50
        /*003a*/ 	.short	0x0000


	//----- nvinfo : EIATTR_MAXREG_COUNT
	.align		4
        /*003c*/ 	.byte	0x03, 0x1b
        /*003e*/ 	.short	0x00ff


	//----- nvinfo : EIATTR_MERCURY_ISA_VERSION
	.align		4
        /*0040*/ 	.byte	0x03, 0x5f
        /*0042*/ 	.short	0x0101


	//----- nvinfo : EIATTR_VRC_CTA_INIT_COUNT
	.align		4
        /*0044*/ 	.byte	0x02, 0x4a
	.zero		1
	.zero		1


	//----- nvinfo : EIATTR_EXIT_INSTR_OFFSETS
	.align		4
        /*0048*/ 	.byte	0x04, 0x1c
        /*004a*/ 	.short	(.L_15 - .L_14)


	//   ....[0]....
.L_14:
        /*004c*/ 	.word	0x00000060


	//   ....[1]....
        /*0050*/ 	.word	0x00000530


	//----- nvinfo : EIATTR_CBANK_PARAM_SIZE
	.align		4
.L_15:
        /*0054*/ 	.byte	0x03, 0x19
        /*0056*/ 	.short	0x0018


	//----- nvinfo : EIATTR_PARAM_CBANK
	.align		4
        /*0058*/ 	.byte	0x04, 0x0a
        /*005a*/ 	.short	(.L_17 - .L_16)
	.align		4
.L_16:
        /*005c*/ 	.word	index@(.nv.constant0._Z12cuda_forwardPfS_S_)
        /*0060*/ 	.short	0x0380
        /*0062*/ 	.short	0x0018


	//----- nvinfo : EIATTR_SW_WAR
	.align		4
.L_17:
        /*0064*/ 	.byte	0x04, 0x36
        /*0066*/ 	.short	(.L_19 - .L_18)
.L_18:
        /*0068*/ 	.word	0x00000008
.L_19:


//--------------------- .nv.callgraph             --------------------------
	.section	.nv.callgraph,"",@"SHT_CUDA_CALLGRAPH"
	.align	4
	.sectionentsize	8
	.align		4
        /*0000*/ 	.word	0x00000000
	.align		4
        /*0004*/ 	.word	0xffffffff
	.align		4
        /*0008*/ 	.word	0x00000000
	.align		4
        /*000c*/ 	.word	0xfffffffe
	.align		4
        /*0010*/ 	.word	0x00000000
	.align		4
        /*0014*/ 	.word	0xfffffffd
	.align		4
        /*0018*/ 	.word	0x00000000
	.align		4
        /*001c*/ 	.word	0xfffffffc


//--------------------- .text._Z12cuda_forwardPfS_S_ --------------------------
	.section	.text._Z12cuda_forwardPfS_S_,"ax",@progbits
	.align	128
        .global         _Z12cuda_forwardPfS_S_
        .type           _Z12cuda_forwardPfS_S_,@function
        .size           _Z12cuda_forwardPfS_S_,(.L_x_2 - _Z12cuda_forwardPfS_S_)
        .other          _Z12cuda_forwardPfS_S_,@"STO_CUDA_ENTRY STV_DEFAULT"
_Z12cuda_forwardPfS_S_:
.text._Z12cuda_forwardPfS_S_:
[----:B------:R-:W-:Y:S01]  /*0000*/  LDC R1, c[0x0][0x37c] ;  /* 0x0000df00ff017b82 */ /* 0x000fe20000000800 */
[----:B------:R-:W0:Y:S07]  /*0010*/  S2R R3, SR_TID.X ;  /* 0x0000000000037919 */ /* 0x000e2e0000002100 */
[----:B------:R-:W0:Y:S08]  /*0020*/  S2UR UR4, SR_CTAID.X ;  /* 0x00000000000479c3 */ /* 0x000e300000002500 */
[----:B------:R-:W0:Y:S02]  /*0030*/  LDC R0, c[0x0][0x360] ;  /* 0x0000d800ff007b82 */ /* 0x000e240000000800 */
[----:B0-----:R-:W-:-:S05]  /*0040*/  IMAD R0, R0, UR4, R3 ;  /* 0x0000000400007c24 */ /* 0x001fca000f8e0203 */
[----:B------:R-:W-:-:S13]  /*0050*/  ISETP.GT.AND P0, PT, R0, 0x1387, PT ;  /* 0x000013870000780c */ /* 0x000fda0003f04270 */
[----:B------:R-:W-:Y:S05]  /*0060*/  @P0 EXIT ;  /* 0x000000000000094d */ /* 0x000fea0003800000 */
[----:B------:R-:W0:Y:S01]  /*0070*/  LDCU.128 UR8, c[0x0][0x380] ;  /* 0x00007000ff0877ac */ /* 0x000e220008000c00 */
[----:B------:R-:W-:-:S04]  /*0080*/  IMAD.HI R2, R0, 0x66666667, RZ ;  /* 0x6666666700027827 */ /* 0x000fc800078e02ff */
[----:B------:R-:W-:Y:S01]  /*0090*/  HFMA2 R14, -RZ, RZ, 0, 0 ;  /* 0x00000000ff0e7431 */ /* 0x000fe200000001ff */
[----:B------:R-:W1:Y:S01]  /*00a0*/  LDCU.64 UR12, c[0x0][0x358] ;  /* 0x00006b00ff0c77ac */ /* 0x000e620008000a00 */
[----:B------:R-:W-:Y:S01]  /*00b0*/  SHF.R.U32.HI R3, RZ, 0x1f, R2 ;  /* 0x0000001fff037819 */ /* 0x000fe20000011602 */
[----:B------:R-:W-:-:S03]  /*00c0*/  UMOV UR4, URZ ;  /* 0x000000ff00047c82 */ /* 0x000fc60008000000 */
[----:B------:R-:W-:-:S05]  /*00d0*/  LEA.HI.SX32 R3, R2, R3, 0x1e ;  /* 0x0000000302037211 */ /* 0x000fca00078ff2ff */
[C---:B------:R-:W-:Y:S02]  /*00e0*/  IMAD R6, R3.reuse, -0xa, R0 ;  /* 0xfffffff603067824 */ /* 0x040fe400078e0200 */
[----:B------:R-:W-:Y:S01]  /*00f0*/  IMAD R7, R3, 0xc00, RZ ;  /* 0x00000c0003077824 */ /* 0x000fe200078e02ff */
[----:B0-----:R-:W-:Y:S01]  /*0100*/  UIADD3 UR7, UP0, UPT, UR8, 0x20, URZ ;  /* 0x0000002008077890 */ /* 0x001fe2000ff1e0ff */
[----:B------:R-:W-:Y:S01]  /*0110*/  IMAD R6, R6, 0xc00, RZ ;  /* 0x00000c0006067824 */ /* 0x000fe200078e02ff */
[----:B------:R-:W-:Y:S02]  /*0120*/  UIADD3 UR5, UP1, UPT, UR10, 0x20, URZ ;  /* 0x000000200a057890 */ /* 0x000fe4000ff3e0ff */
[----:B------:R-:W-:Y:S02]  /*0130*/  UIADD3.X UR8, UPT, UPT, URZ, UR9, URZ, UP0, !UPT ;  /* 0x00000009ff087290 */ /* 0x000fe400087fe4ff */
[----:B-1----:R-:W-:-:S12]  /*0140*/  UIADD3.X UR6, UPT, UPT, URZ, UR11, URZ, UP1, !UPT ;  /* 0x0000000bff067290 */ /* 0x002fd80008ffe4ff */
.L_x_0:
[----:B------:R-:W-:Y:S02]  /*0150*/  MOV R4, UR7 ;  /* 0x0000000700047c02 */ /* 0x000fe40008000f00 */
[----:B------:R-:W-:Y:S02]  /*0160*/  MOV R5, UR8 ;  /* 0x0000000800057c02 */ /* 0x000fe40008000f00 */
[----:B------:R-:W-:Y:S02]  /*0170*/  MOV R2, UR5 ;  /* 0x0000000500027c02 */ /* 0x000fe40008000f00 */
[----:B------:R-:W-:Y:S01]  /*0180*/  MOV R3, UR6 ;  /* 0x0000000600037c02 */ /* 0x000fe20008000f00 */
[----:B------:R-:W-:-:S04]  /*0190*/  IMAD.WIDE R4, R7, 0x4, R4 ;  /* 0x0000000407047825 */ /* 0x000fc800078e0204 */
[----:B------:R-:W-:Y:S01]  /*01a0*/  IMAD.WIDE R2, R6, 0x4, R2 ;  /* 0x0000000406027825 */ /* 0x000fe200078e0202 */
[----:B------:R-:W2:Y:S04]  /*01b0*/  LDG.E R15, desc[UR12][R4.64+-0x20] ;  /* 0xffffe00c040f7981 */ /* 0x000ea8000c1e1900 */
[----:B------:R-:W2:Y:S04]  /*01c0*/  LDG.E R16, desc[UR12][R2.64+-0x20] ;  /* 0xffffe00c02107981 */ /* 0x000ea8000c1e1900 */
[----:B------:R-:W3:Y:S04]  /*01d0*/  LDG.E R24, desc[UR12][R4.64+-0x1c] ;  /* 0xffffe40c04187981 */ /* 0x000ee8000c1e1900 */
[----:B------:R-:W3:Y:S04]  /*01e0*/  LDG.E R25, desc[UR12][R2.64+-0x1c] ;  /* 0xffffe40c02197981 */ /* 0x000ee8000c1e1900 */
[----:B------:R-:W4:Y:S04]  /*01f0*/  LDG.E R19, desc[UR12][R4.64+-0x18] ;  /* 0xffffe80c04137981 */ /* 0x000f28000c1e1900 */
[----:B------:R-:W4:Y:S04]  /*0200*/  LDG.E R18, desc[UR12][R2.64+-0x18] ;  /* 0xffffe80c02127981 */ /* 0x000f28000c1e1900 */
[----:B------:R-:W5:Y:S04]  /*0210*/  LDG.E R20, desc[UR12][R4.64+-0x14] ;  /* 0xffffec0c04147981 */ /* 0x000f68000c1e1900 */
        /* <DEDUP_REMOVED lines=11> */
[----:B------:R-:W5:Y:S01]  /*02d0*/  LDG.E R27, desc[UR12][R2.64+0x1c] ;  /* 0x00001c0c021b7981 */ /* 0x000f62000c1e1900 */
[----:B--2---:R-:W-:-:S03]  /*02e0*/  FFMA R15, R15, R16, R14 ;  /* 0x000000100f0f7223 */ /* 0x004fc6000000000e */
[----:B------:R-:W2:Y:S04]  /*02f0*/  LDG.E R16, desc[UR12][R4.64] ;  /* 0x0000000c04107981 */ /* 0x000ea8000c1e1900 */
[----:B------:R-:W2:Y:S01]  /*0300*/  LDG.E R14, desc[UR12][R4.64+0x4] ;  /* 0x0000040c040e7981 */ /* 0x000ea2000c1e1900 */
[----:B---3--:R-:W-:-:S03]  /*0310*/  FFMA R24, R24, R25, R15 ;  /* 0x0000001918187223 */ /* 0x008fc6000000000f */
[----:B------:R-:W3:Y:S01]  /*0320*/  LDG.E R15, desc[UR12][R2.64+0x4] ;  /* 0x0000040c020f7981 */ /* 0x000ee2000c1e1900 */
[----:B----4-:R-:W-:-:S03]  /*0330*/  FFMA R25, R19, R18, R24 ;  /* 0x0000001213197223 */ /* 0x010fc60000000018 */
[----:B------:R-:W4:Y:S04]  /*0340*/  LDG.E R18, desc[UR12][R4.64+0x8] ;  /* 0x0000080c04127981 */ /* 0x000f28000c1e1900 */
[----:B------:R-:W4:Y:S01]  /*0350*/  LDG.E R19, desc[UR12][R2.64+0x8] ;  /* 0x0000080c02137981 */ /* 0x000f22000c1e1900 */
[----:B-----5:R-:W-:-:S03]  /*0360*/  FFMA R25, R20, R21, R25 ;  /* 0x0000001514197223 */ /* 0x020fc60000000019 */
[----:B------:R-:W5:Y:S04]  /*0370*/  LDG.E R20, desc[UR12][R4.64+0xc] ;  /* 0x00000c0c04147981 */ /* 0x000f68000c1e1900 */
[----:B------:R-:W5:Y:S01]  /*0380*/  LDG.E R21, desc[UR12][R2.64+0xc] ;  /* 0x00000c0c02157981 */ /* 0x000f62000c1e1900 */
[----:B------:R-:W-:-:S03]  /*0390*/  FFMA R25, R22, R23, R25 ;  /* 0x0000001716197223 */ /* 0x000fc60000000019 */
[----:B------:R-:W5:Y:S04]  /*03a0*/  LDG.E R22, desc[UR12][R4.64+0x10] ;  /* 0x0000100c04167981 */ /* 0x000f68000c1e1900 */
[----:B------:R-:W5:Y:S01]  /*03b0*/  LDG.E R23, desc[UR12][R2.64+0x10] ;  /* 0x0000100c02177981 */ /* 0x000f62000c1e1900 */
[----:B------:R-:W-:-:S03]  /*03c0*/  FFMA R29, R12, R13, R25 ;  /* 0x0000000d0c1d7223 */ /* 0x000fc60000000019 */
[----:B------:R-:W5:Y:S04]  /*03d0*/  LDG.E R24, desc[UR12][R4.64+0x14] ;  /* 0x0000140c04187981 */ /* 0x000f68000c1e1900 */
[----:B------:R-:W5:Y:S04]  /*03e0*/  LDG.E R25, desc[UR12][R2.64+0x14] ;  /* 0x0000140c02197981 */ /* 0x000f68000c1e1900 */
[----:B------:R-:W5:Y:S04]  /*03f0*/  LDG.E R12, desc[UR12][R4.64+0x18] ;  /* 0x0000180c040c7981 */ /* 0x000f68000c1e1900 */
[----:B------:R-:W5:Y:S01]  /*0400*/  LDG.E R13, desc[UR12][R2.64+0x18] ;  /* 0x0000180c020d7981 */ /* 0x000f62000c1e1900 */
[----:B------:R-:W-:-:S04]  /*0410*/  FFMA R9, R10, R9, R29 ;  /* 0x000000090a097223 */ /* 0x000fc8000000001d */
[----:B------:R-:W-:Y:S01]  /*0420*/  FFMA R9, R8, R11, R9 ;  /* 0x0000000b08097223 */ /* 0x000fe20000000009 */
[----:B------:R-:W-:-:S04]  /*0430*/  UIADD3 UR4, UPT, UPT, UR4, 0x10, URZ ;  /* 0x0000001004047890 */ /* 0x000fc8000fffe0ff */
[----:B------:R-:W-:Y:S01]  /*0440*/  UISETP.NE.AND UP0, UPT, UR4, 0xc00, UPT ;  /* 0x00000c000400788c */ /* 0x000fe2000bf05270 */
[----:B------:R-:W-:Y:S02]  /*0450*/  IADD3 R7, PT, PT, R7, 0x10, RZ ;  /* 0x0000001007077810 */ /* 0x000fe40007ffe0ff */
[----:B------:R-:W-:Y:S01]  /*0460*/  IADD3 R6, PT, PT, R6, 0x10, RZ ;  /* 0x0000001006067810 */ /* 0x000fe20007ffe0ff */
[----:B--2---:R-:W-:-:S04]  /*0470*/  FFMA R9, R16, R17, R9 ;  /* 0x0000001110097223 */ /* 0x004fc80000000009 */
[----:B---3--:R-:W-:-:S04]  /*0480*/  FFMA R9, R14, R15, R9 ;  /* 0x0000000f0e097223 */ /* 0x008fc80000000009 */
[----:B----4-:R-:W-:-:S04]  /*0490*/  FFMA R9, R18, R19, R9 ;  /* 0x0000001312097223 */ /* 0x010fc80000000009 */
[----:B-----5:R-:W-:-:S04]  /*04a0*/  FFMA R9, R20, R21, R9 ;  /* 0x0000001514097223 */ /* 0x020fc80000000009 */
[----:B------:R-:W-:-:S04]  /*04b0*/  FFMA R9, R22, R23, R9 ;  /* 0x0000001716097223 */ /* 0x000fc80000000009 */
[----:B------:R-:W-:-:S04]  /*04c0*/  FFMA R9, R24, R25, R9 ;  /* 0x0000001918097223 */ /* 0x000fc80000000009 */
[----:B------:R-:W-:-:S04]  /*04d0*/  FFMA R9, R12, R13, R9 ;  /* 0x0000000d0c097223 */ /* 0x000fc80000000009 */
[----:B------:R-:W-:Y:S01]  /*04e0*/  FFMA R14, R26, R27, R9 ;  /* 0x0000001b1a0e7223 */ /* 0x000fe20000000009 */
[----:B------:R-:W-:Y:S06]  /*04f0*/  BRA.U UP0, `(.L_x_0) ;  /* 0xfffffffd00147547 */ /* 0x000fec000b83ffff */
[----:B------:R-:W0:Y:S02]  /*0500*/  LDC.64 R2, c[0x0][0x390] ;  /* 0x0000e400ff027b82 */ /* 0x000e240000000a00 */
[----:B0-----:R-:W-:-:S05]  /*0510*/  IMAD.WIDE R2, R0, 0x4, R2 ;  /* 0x0000000400027825 */ /* 0x001fca00078e0202 */
[----:B------:R-:W-:Y:S01]  /*0520*/  STG.E desc[UR12][R2.64], R14 ;  /* 0x0000000e02007986 */ /* 0x000fe2000c10190c */
[----:B------:R-:W-:Y:S05]  /*0530*/  EXIT ;  /* 0x000000000000794d */ /* 0x000fea0003800000 */
.L_x_1:
[----:B------:R-:W-:-:S00]  /*0540*/  BRA `(.L_x_1) ;  /* 0xfffffffc00fc7947 */ /* 0x000fc0000383ffff */
[----:B------:R-:W-:-:S00]  /*0550*/  NOP ;  /* 0x0000000000007918 */ /* 0x000fc00000000000 */
        /* <DEDUP_REMOVED lines=10> */
.L_x_2:


//--------------------- .nv.shared.reserved.0     --------------------------
	.section	.nv.shared.reserved.0,"aw",@nobits
	.weak		__nv_reservedSMEM_offset_0_alias
	.size		__nv_reservedSMEM_offset_0_alias, 0, 64
	.other		__nv_reservedSMEM_offset_0_alias,@"STO_CUDA_RESERVED_SHARED STV_DEFAULT"
__nv_reservedSMEM_offset_0_alias:
	.zero		0
	.zero		64


//--------------------- .nv.constant0._Z12cuda_forwardPfS_S_ --------------------------
	.section	.nv.constant0._Z12cuda_forwardPfS_S_,"a",@progbits
	.sectionflags	@""
	.align	4
.nv.constant0._Z12cuda_forwardPfS_S_:
	.zero		920


//--------------------- SYMBOLS --------------------------

	.type		.nv.reservedSmem.offset0,@object
	.size		.nv.reservedSmem.offset0,0x4
